//
// Generated by NVIDIA NVVM Compiler
//
// Compiler Build ID: CL-36424714
// Cuda compilation tools, release 13.0, V13.0.88
// Based on NVVM 20.0.0
//

.version 9.0
.target sm_100
.address_size 64

	// .globl	_Z12calculateSumiPi

.visible .entry _Z12calculateSumiPi(
	.param .u32 _Z12calculateSumiPi_param_0,
	.param .u64 .ptr .align 1 _Z12calculateSumiPi_param_1
)
{
	.reg .pred 	%p<3>;
	.reg .b32 	%r<33>;
	.reg .b64 	%rd<5>;

	ld.param.u32 	%r8, [_Z12calculateSumiPi_param_0];
	ld.param.u64 	%rd1, [_Z12calculateSumiPi_param_1];
	mov.u32 	%r1, %tid.x;
	mov.u32 	%r2, %ctaid.x;
	mov.u32 	%r3, %ntid.x;
	mul.lo.s32 	%r4, %r2, %r3;
	add.s32 	%r5, %r1, 1;
	add.s32 	%r10, %r5, %r4;
	setp.gt.s32 	%p1, %r10, %r8;
	mov.b32 	%r32, 0;
	@%p1 bra 	$L__BB0_2;
	mov.u32 	%r11, %nctaid.x;
	mul.lo.s32 	%r12, %r11, %r3;
	add.s32 	%r13, %r12, %r4;
	add.s32 	%r14, %r5, %r13;
	add.s32 	%r15, %r8, 1;
	max.s32 	%r16, %r14, %r15;
	not.b32 	%r17, %r13;
	add.s32 	%r18, %r16, %r17;
	sub.s32 	%r19, %r18, %r1;
	setp.ne.s32 	%p2, %r19, 0;
	selp.u32 	%r20, 1, 0, %p2;
	selp.s32 	%r21, -1, 0, %p2;
	add.s32 	%r22, %r19, %r21;
	max.u32 	%r23, %r12, 1;
	div.u32 	%r24, %r22, %r23;
	add.s32 	%r25, %r24, %r20;
	mad.lo.s32 	%r26, %r14, %r25, %r1;
	add.s32 	%r27, %r25, -1;
	mul.wide.u32 	%rd2, %r27, %r25;
	shr.u64 	%rd3, %rd2, 1;
	cvt.u32.u64 	%r28, %rd3;
	mad.lo.s32 	%r29, %r11, %r28, %r2;
	mad.lo.s32 	%r30, %r3, %r29, %r26;
	add.s32 	%r32, %r30, 1;
$L__BB0_2:
	cvta.to.global.u64 	%rd4, %rd1;
	atom.global.add.u32 	%r31, [%rd4], %r32;
	ret;

}


// ===== COMPILED SASS (sm_100) =====

	.target	sm_100

	.elftype	@"ET_EXEC"


//--------------------- .note.nv.tkinfo           --------------------------
	.section	.note.nv.tkinfo,"",@"SHT_NOTE"
	.sectionflags	@"SHF_NOTE_NV_TKINFO"
	.tkinfo
        /*0018*/ 	.word	0x00000002
        /*0030*/ 	.string	""
        /*0030*/ 	.string	"ptxas"
        /*0030*/ 	.string	"Cuda compilation tools, release 13.0, V13.0.88"
        /*0030*/ 	.string	"Build cuda_13.0.r13.0/compiler.36424714_0"
        /*0030*/ 	.string	"-arch sm_100 -m 64 "



//--------------------- .note.nv.cuinfo           --------------------------
	.section	.note.nv.cuinfo,"",@"SHT_NOTE"
	.sectionflags	@"SHF_NOTE_NV_CUINFO"
        /*0018*/ 	.short	0x0002
        /*001a*/ 	.short	0x0064
        /*001c*/ 	.short	0x0082
	.zero		2


//--------------------- .nv.info                  --------------------------
	.section	.nv.info,"",@"SHT_CUDA_INFO"
	.align	4


	//----- nvinfo : EIATTR_REGCOUNT
	.align		4
        /*0000*/ 	.byte	0x04, 0x2f
        /*0002*/ 	.short	(.L_1 - .L_0)
	.align		4
.L_0:
        /*0004*/ 	.word	index@(_Z12calculateSumiPi)
        /*0008*/ 	.word	0x00000010


	//----- nvinfo : EIATTR_FRAME_SIZE
	.align		4
.L_1:
        /*000c*/ 	.byte	0x04, 0x11
        /*000e*/ 	.short	(.L_3 - .L_2)
	.align		4
.L_2:
        /*0010*/ 	.word	index@(_Z12calculateSumiPi)
        /*0014*/ 	.word	0x00000000


	//----- nvinfo : EIATTR_MIN_STACK_SIZE
	.align		4
.L_3:
        /*0018*/ 	.byte	0x04, 0x12
        /*001a*/ 	.short	(.L_5 - .L_4)
	.align		4
.L_4:
        /*001c*/ 	.word	index@(_Z12calculateSumiPi)
        /*0020*/ 	.word	0x00000000
.L_5:


//--------------------- .nv.compat                --------------------------
	.section	.nv.compat,"",@"SHT_CUDA_COMPAT_INFO"
	.align	4
        /*0000*/ 	.byte	0x02, 0x09, 0x00, 0x00, 0x02, 0x02, 0x01, 0x00, 0x02, 0x05, 0x05, 0x00, 0x03, 0x07, 0x01, 0x01
        /*0010*/ 	.byte	0x02, 0x03, 0x00, 0x00, 0x02, 0x06, 0x01, 0x00, 0x04, 0x0b, 0x08, 0x00, 0x09, 0x00, 0x00, 0x00
        /*0020*/ 	.byte	0x00, 0x00, 0x00, 0x00


//--------------------- .nv.info._Z12calculateSumiPi --------------------------
	.section	.nv.info._Z12calculateSumiPi,"",@"SHT_CUDA_INFO"
	.sectionflags	@""
	.align	4


	//----- nvinfo : EIATTR_CUDA_API_VERSION
	.align		4
        /*0000*/ 	.byte	0x04, 0x37
        /*0002*/ 	.short	(.L_7 - .L_6)
.L_6:
        /*0004*/ 	.word	0x00000082


	//----- nvinfo : EIATTR_KPARAM_INFO
	.align		4
.L_7:
        /*0008*/ 	.byte	0x04, 0x17
        /*000a*/ 	.short	(.L_9 - .L_8)
.L_8:
        /*000c*/ 	.word	0x00000000
        /*0010*/ 	.short	0x0001
        /*0012*/ 	.short	0x0008
        /*0014*/ 	.byte	0x00, 0xf5, 0x21, 0x00


	//----- nvinfo : EIATTR_KPARAM_INFO
	.align		4
.L_9:
        /*0018*/ 	.byte	0x04, 0x17
        /*001a*/ 	.short	(.L_11 - .L_10)
.L_10:
        /*001c*/ 	.word	0x00000000
        /*0020*/ 	.short	0x0000
        /*0022*/ 	.short	0x0000
        /*0024*/ 	.byte	0x00, 0xf0, 0x11, 0x00


	//----- nvinfo : EIATTR_SPARSE_MMA_MASK
	.align		4
.L_11:
        /*0028*/ 	.byte	0x03, 0x50
        /*002a*/ 	.short	0x0000


	//----- nvinfo : EIATTR_MAXREG_COUNT
	.align		4
        /*002c*/ 	.byte	0x03, 0x1b
        /*002e*/ 	.short	0x00ff


	//----- nvinfo : EIATTR_MERCURY_ISA_VERSION
	.align		4
        /*0030*/ 	.byte	0x03, 0x5f
        /*0032*/ 	.short	0x0101


	//----- nvinfo : EIATTR_INT_WARP_WIDE_INSTR_OFFSETS
	.align		4
        /*0034*/ 	.byte	0x04, 0x31
        /*0036*/ 	.short	(.L_13 - .L_12)


	//   ....[0]....
.L_12:
        /*0038*/ 	.word	0x00000340


	//   ....[1]....
        /*003c*/ 	.word	0x00000360


	//----- nvinfo : EIATTR_VRC_CTA_INIT_COUNT
	.align		4
.L_13:
        /*0040*/ 	.byte	0x02, 0x4a
	.zero		1
	.zero		1


	//----- nvinfo : EIATTR_EXIT_INSTR_OFFSETS
	.align		4
        /*0044*/ 	.byte	0x04, 0x1c
        /*0046*/ 	.short	(.L_15 - .L_14)


	//   ....[0]....
.L_14:
        /*0048*/ 	.word	0x000003c0


	//----- nvinfo : EIATTR_CRS_STACK_SIZE
	.align		4
.L_15:
        /*004c*/ 	.byte	0x04, 0x1e
        /*004e*/ 	.short	(.L_17 - .L_16)
.L_16:
        /*0050*/ 	.word	0x00000000


	//----- nvinfo : EIATTR_CBANK_PARAM_SIZE
	.align		4
.L_17:
        /*0054*/ 	.byte	0x03, 0x19
        /*0056*/ 	.short	0x0010


	//----- nvinfo : EIATTR_PARAM_CBANK
	.align		4
        /*0058*/ 	.byte	0x04, 0x0a
        /*005a*/ 	.short	(.L_19 - .L_18)
	.align		4
.L_18:
        /*005c*/ 	.word	index@(.nv.constant0._Z12calculateSumiPi)
        /*0060*/ 	.short	0x0380
        /*0062*/ 	.short	0x0010


	//----- nvinfo : EIATTR_SW_WAR
	.align		4
.L_19:
        /*0064*/ 	.byte	0x04, 0x36
        /*0066*/ 	.short	(.L_21 - .L_20)
.L_20:
        /*0068*/ 	.word	0x00000008
.L_21:


//--------------------- .nv.callgraph             --------------------------
	.section	.nv.callgraph,"",@"SHT_CUDA_CALLGRAPH"
	.align	4
	.sectionentsize	8
	.align		4
        /*0000*/ 	.word	0x00000000
	.align		4
        /*0004*/ 	.word	0xffffffff
	.align		4
        /*0008*/ 	.word	0x00000000
	.align		4
        /*000c*/ 	.word	0xfffffffe
	.align		4
        /*0010*/ 	.word	0x00000000
	.align		4
        /*0014*/ 	.word	0xfffffffd
	.align		4
        /*0018*/ 	.word	0x00000000
	.align		4
        /*001c*/ 	.word	0xfffffffc


//--------------------- .text._Z12calculateSumiPi --------------------------
	.section	.text._Z12calculateSumiPi,"ax",@progbits
	.align	128
        .global         _Z12calculateSumiPi
        .type           _Z12calculateSumiPi,@function
        .size           _Z12calculateSumiPi,(.L_x_3 - _Z12calculateSumiPi)
        .other          _Z12calculateSumiPi,@"STO_CUDA_ENTRY STV_DEFAULT"
_Z12calculateSumiPi:
.text._Z12calculateSumiPi:
[----:B------:R-:W-:Y:S01]  /*0000*/  LDC R1, c[0x0][0x37c] ;  /* 0x0000df00ff017b82 */ /* 0x000fe20000000800 */
[----:B------:R-:W0:Y:S07]  /*0010*/  S2R R2, SR_TID.X ;  /* 0x0000000000027919 */ /* 0x000e2e0000002100 */
[----:B------:R-:W1:Y:S01]  /*0020*/  S2UR UR5, SR_CTAID.X ;  /* 0x00000000000579c3 */ /* 0x000e620000002500 */
[----:B------:R-:W-:Y:S01]  /*0030*/  BSSY.RECONVERGENT B0, `(.L_x_0) ;  /* 0x0000030000007945 */ /* 0x000fe20003800200 */
[----:B------:R-:W-:Y:S01]  /*0040*/  HFMA2 R4, -RZ, RZ, 0, 0 ;  /* 0x00000000ff047431 */ /* 0x000fe200000001ff */
[----:B------:R-:W2:Y:S05]  /*0050*/  S2R R8, SR_LANEID ;  /* 0x0000000000087919 */ /* 0x000eaa0000000000 */
[----:B------:R-:W1:Y:S08]  /*0060*/  LDC R0, c[0x0][0x360] ;  /* 0x0000d800ff007b82 */ /* 0x000e700000000800 */
[----:B------:R-:W3:Y:S01]  /*0070*/  LDC R10, c[0x0][0x380] ;  /* 0x0000e000ff0a7b82 */ /* 0x000ee20000000800 */
[----:B0-----:R-:W-:-:S04]  /*0080*/  VIADD R5, R2, 0x1 ;  /* 0x0000000102057836 */ /* 0x001fc80000000000 */
[----:B-1----:R-:W-:-:S05]  /*0090*/  IMAD R3, R0, UR5, R5 ;  /* 0x0000000500037c24 */ /* 0x002fca000f8e0205 */
[----:B---3--:R-:W-:-:S13]  /*00a0*/  ISETP.GT.AND P0, PT, R3, R10, PT ;  /* 0x0000000a0300720c */ /* 0x008fda0003f04270 */
[----:B--2---:R-:W-:Y:S05]  /*00b0*/  @P0 BRA `(.L_x_1) ;  /* 0x00000000009c0947 */ /* 0x004fea0003800000 */
[----:B------:R-:W0:Y:S02]  /*00c0*/  LDC R3, c[0x0][0x370] ;  /* 0x0000dc00ff037b82 */ /* 0x000e240000000800 */
[----:B0-----:R-:W-:Y:S02]  /*00d0*/  IMAD R4, R0, R3, RZ ;  /* 0x0000000300047224 */ /* 0x001fe400078e02ff */
[----:B------:R-:W-:-:S03]  /*00e0*/  VIADD R7, R3, UR5 ;  /* 0x0000000503077c36 */ /* 0x000fc60008000000 */
[----:B------:R-:W-:Y:S01]  /*00f0*/  VIMNMX.U32 R11, PT, PT, R4, 0x1, !PT ;  /* 0x00000001040b7848 */ /* 0x000fe20007fe0000 */
[----:B------:R-:W-:-:S03]  /*0100*/  IMAD R4, R0, R7, RZ ;  /* 0x0000000700047224 */ /* 0x000fc600078e02ff */
[----:B------:R-:W0:Y:S01]  /*0110*/  I2F.U32.RP R6, R11 ;  /* 0x0000000b00067306 */ /* 0x000e220000209000 */
[----:B------:R-:W-:Y:S02]  /*0120*/  IADD3 R13, PT, PT, RZ, -R11, RZ ;  /* 0x8000000bff0d7210 */ /* 0x000fe40007ffe0ff */
[-C--:B------:R-:W-:Y:S02]  /*0130*/  IADD3 R7, PT, PT, R5, R4.reuse, RZ ;  /* 0x0000000405077210 */ /* 0x080fe40007ffe0ff */
[----:B------:R-:W-:Y:S02]  /*0140*/  LOP3.LUT R4, RZ, R4, RZ, 0x33, !PT ;  /* 0x00000004ff047212 */ /* 0x000fe400078e33ff */
[----:B------:R-:W-:Y:S02]  /*0150*/  VIADDMNMX R9, R10, 0x1, R7, !PT ;  /* 0x000000010a097846 */ /* 0x000fe40007800107 */
[----:B------:R-:W-:Y:S02]  /*0160*/  ISETP.NE.U32.AND P3, PT, R11, RZ, PT ;  /* 0x000000ff0b00720c */ /* 0x000fe40003f65070 */
[----:B------:R-:W-:-:S02]  /*0170*/  IADD3 R9, PT, PT, -R2, R9, R4 ;  /* 0x0000000902097210 */ /* 0x000fc40007ffe104 */
[----:B------:R-:W-:Y:S01]  /*0180*/  MOV R4, RZ ;  /* 0x000000ff00047202 */ /* 0x000fe20000000f00 */
[----:B0-----:R-:W0:Y:S01]  /*0190*/  MUFU.RCP R6, R6 ;  /* 0x0000000600067308 */ /* 0x001e220000001000 */
[C---:B------:R-:W-:Y:S01]  /*01a0*/  ISETP.NE.AND P0, PT, R9.reuse, RZ, PT ;  /* 0x000000ff0900720c */ /* 0x040fe20003f05270 */
[----:B0-----:R-:W-:Y:S02]  /*01b0*/  VIADD R5, R6, 0xffffffe ;  /* 0x0ffffffe06057836 */ /* 0x001fe40000000000 */
[----:B------:R-:W-:-:S10]  /*01c0*/  VIADD R6, R9, 0xffffffff ;  /* 0xffffffff09067836 */ /* 0x000fd40000000000 */
[----:B------:R-:W-:Y:S01]  /*01d0*/  @!P0 IMAD.MOV R6, RZ, RZ, R9 ;  /* 0x000000ffff068224 */ /* 0x000fe200078e0209 */
[----:B------:R-:W0:Y:S02]  /*01e0*/  F2I.FTZ.U32.TRUNC.NTZ R5, R5 ;  /* 0x0000000500057305 */ /* 0x000e24000021f000 */
[----:B0-----:R-:W-:-:S04]  /*01f0*/  IMAD R13, R13, R5, RZ ;  /* 0x000000050d0d7224 */ /* 0x001fc800078e02ff */
[----:B------:R-:W-:-:S06]  /*0200*/  IMAD.HI.U32 R13, R5, R13, R4 ;  /* 0x0000000d050d7227 */ /* 0x000fcc00078e0004 */
[----:B------:R-:W-:-:S05]  /*0210*/  IMAD.HI.U32 R13, R13, R6, RZ ;  /* 0x000000060d0d7227 */ /* 0x000fca00078e00ff */
[----:B------:R-:W-:-:S05]  /*0220*/  IADD3 R4, PT, PT, -R13, RZ, RZ ;  /* 0x000000ff0d047210 */ /* 0x000fca0007ffe1ff */
[----:B------:R-:W-:Y:S01]  /*0230*/  IMAD R6, R11, R4, R6 ;  /* 0x000000040b067224 */ /* 0x000fe200078e0206 */
[----:B------:R-:W-:-:S04]  /*0240*/  SEL R4, RZ, 0x1, !P0 ;  /* 0x00000001ff047807 */ /* 0x000fc80004000000 */
[----:B------:R-:W-:-:S13]  /*0250*/  ISETP.GE.U32.AND P1, PT, R6, R11, PT ;  /* 0x0000000b0600720c */ /* 0x000fda0003f26070 */
[----:B------:R-:W-:Y:S01]  /*0260*/  @P1 IMAD.IADD R6, R6, 0x1, -R11 ;  /* 0x0000000106061824 */ /* 0x000fe200078e0a0b */
[----:B------:R-:W-:-:S04]  /*0270*/  @P1 IADD3 R13, PT, PT, R13, 0x1, RZ ;  /* 0x000000010d0d1810 */ /* 0x000fc80007ffe0ff */
[----:B------:R-:W-:-:S13]  /*0280*/  ISETP.GE.U32.AND P2, PT, R6, R11, PT ;  /* 0x0000000b0600720c */ /* 0x000fda0003f46070 */
[----:B------:R-:W-:Y:S01]  /*0290*/  @P2 VIADD R13, R13, 0x1 ;  /* 0x000000010d0d2836 */ /* 0x000fe20000000000 */
[----:B------:R-:W-:-:S04]  /*02a0*/  @!P3 LOP3.LUT R13, RZ, R11, RZ, 0x33, !PT ;  /* 0x0000000bff0db212 */ /* 0x000fc800078e33ff */
[----:B------:R-:W-:-:S05]  /*02b0*/  IADD3 R13, PT, PT, R4, R13, RZ ;  /* 0x0000000d040d7210 */ /* 0x000fca0007ffe0ff */
[----:B------:R-:W-:Y:S02]  /*02c0*/  VIADD R4, R13, 0xffffffff ;  /* 0xffffffff0d047836 */ /* 0x000fe40000000000 */
[-C--:B------:R-:W-:Y:S02]  /*02d0*/  IMAD R7, R7, R13.reuse, R2 ;  /* 0x0000000d07077224 */ /* 0x080fe400078e0202 */
[----:B------:R-:W-:-:S05]  /*02e0*/  IMAD.WIDE.U32 R4, R4, R13, RZ ;  /* 0x0000000d04047225 */ /* 0x000fca00078e00ff */
[----:B------:R-:W-:-:S05]  /*02f0*/  SHF.R.U64 R4, R4, 0x1, R5 ;  /* 0x0000000104047819 */ /* 0x000fca0000001205 */
[----:B------:R-:W-:-:S04]  /*0300*/  IMAD R3, R3, R4, UR5 ;  /* 0x0000000503037e24 */ /* 0x000fc8000f8e0204 */
[----:B------:R-:W-:-:S05]  /*0310*/  IMAD R3, R3, R0, R7 ;  /* 0x0000000003037224 */ /* 0x000fca00078e0207 */
[----:B------:R-:W-:-:S07]  /*0320*/  IADD3 R4, PT, PT, R3, 0x1, RZ ;  /* 0x0000000103047810 */ /* 0x000fce0007ffe0ff */
.L_x_1:
[----:B------:R-:W-:Y:S05]  /*0330*/  BSYNC.RECONVERGENT B0 ;  /* 0x0000000000007941 */ /* 0x000fea0003800200 */
.L_x_0:
[----:B------:R-:W0:Y:S08]  /*0340*/  REDUX.SUM UR8, R4 ;  /* 0x00000000040873c4 */ /* 0x000e30000000c000 */
[----:B------:R-:W1:Y:S01]  /*0350*/  LDC.64 R2, c[0x0][0x388] ;  /* 0x0000e200ff027b82 */ /* 0x000e620000000a00 */
[----:B------:R-:W-:Y:S01]  /*0360*/  VOTEU.ANY UR4, UPT, PT ;  /* 0x0000000000047886 */ /* 0x000fe200038e0100 */
[----:B------:R-:W1:Y:S01]  /*0370*/  LDCU.64 UR6, c[0x0][0x358] ;  /* 0x00006b00ff0677ac */ /* 0x000e620008000a00 */
[----:B------:R-:W-:-:S06]  /*0380*/  UFLO.U32 UR4, UR4 ;  /* 0x00000004000472bd */ /* 0x000fcc00080e0000 */
[----:B------:R-:W-:Y:S01]  /*0390*/  ISETP.EQ.U32.AND P0, PT, R8, UR4, PT ;  /* 0x0000000408007c0c */ /* 0x000fe2000bf02070 */
[----:B0-----:R-:W-:-:S12]  /*03a0*/  IMAD.U32 R5, RZ, RZ, UR8 ;  /* 0x00000008ff057e24 */ /* 0x001fd8000f8e00ff */
[----:B-1----:R-:W-:Y:S01]  /*03b0*/  @P0 REDG.E.ADD.STRONG.GPU desc[UR6][R2.64], R5 ;  /* 0x000000050200098e */ /* 0x002fe2000c12e106 */
[----:B------:R-:W-:Y:S05]  /*03c0*/  EXIT ;  /* 0x000000000000794d */ /* 0x000fea0003800000 */
.L_x_2:
[----:B------:R-:W-:-:S00]  /*03d0*/  BRA `(.L_x_2) ;  /* 0xfffffffc00fc7947 */ /* 0x000fc0000383ffff */
[----:B------:R-:W-:-:S00]  /*03e0*/  NOP ;  /* 0x0000000000007918 */ /* 0x000fc00000000000 */
        /* <DEDUP_REMOVED lines=9> */
.L_x_3:


//--------------------- .nv.shared.reserved.0     --------------------------
	.section	.nv.shared.reserved.0,"aw",@nobits
	.weak		__nv_reservedSMEM_offset_0_alias
	.size		__nv_reservedSMEM_offset_0_alias, 0, 64
	.other		__nv_reservedSMEM_offset_0_alias,@"STO_CUDA_RESERVED_SHARED STV_DEFAULT"
__nv_reservedSMEM_offset_0_alias:
	.zero		0
	.zero		64


//--------------------- .nv.constant0._Z12calculateSumiPi --------------------------
	.section	.nv.constant0._Z12calculateSumiPi,"a",@progbits
	.sectionflags	@""
	.align	4
.nv.constant0._Z12calculateSumiPi:
	.zero		912


//--------------------- SYMBOLS --------------------------

	.type		.nv.reservedSmem.offset0,@object
	.size		.nv.reservedSmem.offset0,0x4
